//
// Generated by NVIDIA NVVM Compiler
//
// Compiler Build ID: CL-36424714
// Cuda compilation tools, release 13.0, V13.0.88
// Based on NVVM 20.0.0
//

.version 9.0
.target sm_100
.address_size 64

	// .globl	_Z9block_divv

.visible .entry _Z9block_divv()
{
	.reg .pred 	%p<2>;
	.reg .b32 	%r<2>;

	mov.u32 	%r1, %tid.x;
	setp.lt.u32 	%p1, %r1, 256;
	@%p1 bra 	$L__BB0_2;
	bar.sync 	0;
$L__BB0_2:
	ret;

}


// ===== COMPILED SASS (sm_100) =====

	.target	sm_100

	.elftype	@"ET_EXEC"


//--------------------- .note.nv.tkinfo           --------------------------
	.section	.note.nv.tkinfo,"",@"SHT_NOTE"
	.sectionflags	@"SHF_NOTE_NV_TKINFO"
	.tkinfo
        /*0018*/ 	.word	0x00000002
        /*0030*/ 	.string	""
        /*0030*/ 	.string	"ptxas"
        /*0030*/ 	.string	"Cuda compilation tools, release 13.0, V13.0.88"
        /*0030*/ 	.string	"Build cuda_13.0.r13.0/compiler.36424714_0"
        /*0030*/ 	.string	"-arch sm_100 -m 64 "



//--------------------- .note.nv.cuinfo           --------------------------
	.section	.note.nv.cuinfo,"",@"SHT_NOTE"
	.sectionflags	@"SHF_NOTE_NV_CUINFO"
        /*0018*/ 	.short	0x0002
        /*001a*/ 	.short	0x0064
        /*001c*/ 	.short	0x0082
	.zero		2


//--------------------- .nv.info                  --------------------------
	.section	.nv.info,"",@"SHT_CUDA_INFO"
	.align	4


	//----- nvinfo : EIATTR_REGCOUNT
	.align		4
        /*0000*/ 	.byte	0x04, 0x2f
        /*0002*/ 	.short	(.L_1 - .L_0)
	.align		4
.L_0:
        /*0004*/ 	.word	index@(_Z9block_divv)
        /*0008*/ 	.word	0x00000004


	//----- nvinfo : EIATTR_FRAME_SIZE
	.align		4
.L_1:
        /*000c*/ 	.byte	0x04, 0x11
        /*000e*/ 	.short	(.L_3 - .L_2)
	.align		4
.L_2:
        /*0010*/ 	.word	index@(_Z9block_divv)
        /*0014*/ 	.word	0x00000000


	//----- nvinfo : EIATTR_MIN_STACK_SIZE
	.align		4
.L_3:
        /*0018*/ 	.byte	0x04, 0x12
        /*001a*/ 	.short	(.L_5 - .L_4)
	.align		4
.L_4:
        /*001c*/ 	.word	index@(_Z9block_divv)
        /*0020*/ 	.word	0x00000000
.L_5:


//--------------------- .nv.compat                --------------------------
	.section	.nv.compat,"",@"SHT_CUDA_COMPAT_INFO"
	.align	4
        /*0000*/ 	.byte	0x02, 0x09, 0x00, 0x00, 0x02, 0x02, 0x01, 0x00, 0x02, 0x05, 0x05, 0x00, 0x03, 0x07, 0x01, 0x01
        /*0010*/ 	.byte	0x02, 0x03, 0x00, 0x00, 0x02, 0x06, 0x01, 0x00, 0x04, 0x0b, 0x08, 0x00, 0x09, 0x00, 0x00, 0x00
        /*0020*/ 	.byte	0x00, 0x00, 0x00, 0x00


//--------------------- .nv.info._Z9block_divv    --------------------------
	.section	.nv.info._Z9block_divv,"",@"SHT_CUDA_INFO"
	.sectionflags	@""
	.align	4


	//----- nvinfo : EIATTR_CUDA_API_VERSION
	.align		4
        /*0000*/ 	.byte	0x04, 0x37
        /*0002*/ 	.short	(.L_7 - .L_6)
.L_6:
        /*0004*/ 	.word	0x00000082


	//----- nvinfo : EIATTR_SPARSE_MMA_MASK
	.align		4
.L_7:
        /*0008*/ 	.byte	0x03, 0x50
        /*000a*/ 	.short	0x0000


	//----- nvinfo : EIATTR_MAXREG_COUNT
	.align		4
        /*000c*/ 	.byte	0x03, 0x1b
        /*000e*/ 	.short	0x00ff


	//----- nvinfo : EIATTR_NUM_BARRIERS
	.align		4
        /*0010*/ 	.byte	0x02, 0x4c
        /*0012*/ 	.byte	0x01
	.zero		1


	//----- nvinfo : EIATTR_MERCURY_ISA_VERSION
	.align		4
        /*0014*/ 	.byte	0x03, 0x5f
        /*0016*/ 	.short	0x0101


	//----- nvinfo : EIATTR_VRC_CTA_INIT_COUNT
	.align		4
        /*0018*/ 	.byte	0x02, 0x4a
	.zero		1
	.zero		1


	//----- nvinfo : EIATTR_EXIT_INSTR_OFFSETS
	.align		4
        /*001c*/ 	.byte	0x04, 0x1c
        /*001e*/ 	.short	(.L_9 - .L_8)


	//   ....[0]....
.L_8:
        /*0020*/ 	.word	0x00000030


	//   ....[1]....
        /*0024*/ 	.word	0x00000050


	//----- nvinfo : EIATTR_SW_WAR
	.align		4
.L_9:
        /*0028*/ 	.byte	0x04, 0x36
        /*002a*/ 	.short	(.L_11 - .L_10)
.L_10:
        /*002c*/ 	.word	0x00000008
.L_11:


//--------------------- .nv.callgraph             --------------------------
	.section	.nv.callgraph,"",@"SHT_CUDA_CALLGRAPH"
	.align	4
	.sectionentsize	8
	.align		4
        /*0000*/ 	.word	0x00000000
	.align		4
        /*0004*/ 	.word	0xffffffff
	.align		4
        /*0008*/ 	.word	0x00000000
	.align		4
        /*000c*/ 	.word	0xfffffffe
	.align		4
        /*0010*/ 	.word	0x00000000
	.align		4
        /*0014*/ 	.word	0xfffffffd
	.align		4
        /*0018*/ 	.word	0x00000000
	.align		4
        /*001c*/ 	.word	0xfffffffc


//--------------------- .text._Z9block_divv       --------------------------
	.section	.text._Z9block_divv,"ax",@progbits
	.align	128
        .global         _Z9block_divv
        .type           _Z9block_divv,@function
        .size           _Z9block_divv,(.L_x_1 - _Z9block_divv)
        .other          _Z9block_divv,@"STO_CUDA_ENTRY STV_DEFAULT"
_Z9block_divv:
.text._Z9block_divv:
[----:B------:R-:W-:Y:S01]  /*0000*/  LDC R1, c[0x0][0x37c] ;  /* 0x0000df00ff017b82 */ /* 0x000fe20000000800 */
[----:B------:R-:W0:Y:S02]  /*0010*/  S2R R0, SR_TID.X ;  /* 0x0000000000007919 */ /* 0x000e240000002100 */
[----:B0-----:R-:W-:-:S13]  /*0020*/  ISETP.GE.U32.AND P0, PT, R0, 0x100, PT ;  /* 0x000001000000780c */ /* 0x001fda0003f06070 */
[----:B------:R-:W-:Y:S05]  /*0030*/  @!P0 EXIT ;  /* 0x000000000000894d */ /* 0x000fea0003800000 */
[----:B------:R-:W-:Y:S06]  /*0040*/  BAR.SYNC.DEFER_BLOCKING 0x0 ;  /* 0x0000000000007b1d */ /* 0x000fec0000010000 */
[----:B------:R-:W-:Y:S05]  /*0050*/  EXIT ;  /* 0x000000000000794d */ /* 0x000fea0003800000 */
.L_x_0:
[----:B------:R-:W-:-:S00]  /*0060*/  BRA `(.L_x_0) ;  /* 0xfffffffc00fc7947 */ /* 0x000fc0000383ffff */
[----:B------:R-:W-:-:S00]  /*0070*/  NOP ;  /* 0x0000000000007918 */ /* 0x000fc00000000000 */
        /* <DEDUP_REMOVED lines=8> */
.L_x_1:


//--------------------- .nv.shared.reserved.0     --------------------------
	.section	.nv.shared.reserved.0,"aw",@nobits
	.weak		__nv_reservedSMEM_offset_0_alias
	.size		__nv_reservedSMEM_offset_0_alias, 0, 64
	.other		__nv_reservedSMEM_offset_0_alias,@"STO_CUDA_RESERVED_SHARED STV_DEFAULT"
__nv_reservedSMEM_offset_0_alias:
	.zero		0
	.zero		64


//--------------------- .nv.constant0._Z9block_divv --------------------------
	.section	.nv.constant0._Z9block_divv,"a",@progbits
	.sectionflags	@""
	.align	4
.nv.constant0._Z9block_divv:
	.zero		896


//--------------------- SYMBOLS --------------------------

	.type		.nv.reservedSmem.offset0,@object
	.size		.nv.reservedSmem.offset0,0x4
